	.headerflags	@"EF_CUDA_TEXMODE_UNIFIED EF_CUDA_64BIT_ADDRESS EF_CUDA_ACCELERATORS EF_CUDA_SM90 EF_CUDA_VIRTUAL_SM(EF_CUDA_SM90)"
	.elftype	@"ET_EXEC"


//--------------------- .nv.info                  --------------------------
	.section	.nv.info,"",@"SHT_CUDA_INFO"
	.align	4


	//----- nvinfo : EIATTR_REGCOUNT
	.align		4
        /*0000*/ 	.byte	0x04, 0x2f
        /*0002*/ 	.short	(.L_3 - .L_2)
	.align		4
.L_2:
        /*0004*/ 	.word	index@(triton_poi_fused__native_batch_norm_legit_no_training_37)
        /*0008*/ 	.word	0x00000011


	//----- nvinfo : EIATTR_MIN_STACK_SIZE
	.align		4
.L_3:
        /*000c*/ 	.byte	0x04, 0x12
        /*000e*/ 	.short	(.L_5 - .L_4)
	.align		4
.L_4:
        /*0010*/ 	.word	index@(triton_poi_fused__native_batch_norm_legit_no_training_37)
        /*0014*/ 	.word	0x00000000


	//----- nvinfo : EIATTR_FRAME_SIZE
	.align		4
.L_5:
        /*0018*/ 	.byte	0x04, 0x11
        /*001a*/ 	.short	(.L_7 - .L_6)
	.align		4
.L_6:
        /*001c*/ 	.word	index@(triton_poi_fused__native_batch_norm_legit_no_training_37)
        /*0020*/ 	.word	0x00000000


	//----- nvinfo : EIATTR_MIN_STACK_SIZE
	.align		4
.L_7:
        /*0024*/ 	.byte	0x04, 0x12
        /*0026*/ 	.short	(.L_9 - .L_8)
	.align		4
.L_8:
        /*0028*/ 	.word	index@(triton_poi_fused__native_batch_norm_legit_no_training_37)
        /*002c*/ 	.word	0x00000000
.L_9:


//--------------------- .nv.info.triton_poi_fused__native_batch_norm_legit_no_training_37 --------------------------
	.section	.nv.info.triton_poi_fused__native_batch_norm_legit_no_training_37,"",@"SHT_CUDA_INFO"
	.sectionflags	@""
	.align	4


	//----- nvinfo : EIATTR_CUDA_API_VERSION
	.align		4
        /*0000*/ 	.byte	0x04, 0x37
        /*0002*/ 	.short	(.L_11 - .L_10)
.L_10:
        /*0004*/ 	.word	0x0000007c


	//----- nvinfo : EIATTR_KPARAM_INFO
	.align		4
.L_11:
        /*0008*/ 	.byte	0x04, 0x17
        /*000a*/ 	.short	(.L_13 - .L_12)
.L_12:
        /*000c*/ 	.word	0x00000000
        /*0010*/ 	.short	0x0006
        /*0012*/ 	.short	0x0030
        /*0014*/ 	.byte	0x00, 0xf0, 0x11, 0x00


	//----- nvinfo : EIATTR_KPARAM_INFO
	.align		4
.L_13:
        /*0018*/ 	.byte	0x04, 0x17
        /*001a*/ 	.short	(.L_15 - .L_14)
.L_14:
        /*001c*/ 	.word	0x00000000
        /*0020*/ 	.short	0x0005
        /*0022*/ 	.short	0x0028
        /*0024*/ 	.byte	0x00, 0xf4, 0x21, 0x00


	//----- nvinfo : EIATTR_KPARAM_INFO
	.align		4
.L_15:
        /*0028*/ 	.byte	0x04, 0x17
        /*002a*/ 	.short	(.L_17 - .L_16)
.L_16:
        /*002c*/ 	.word	0x00000000
        /*0030*/ 	.short	0x0004
        /*0032*/ 	.short	0x0020
        /*0034*/ 	.byte	0x00, 0xf4, 0x21, 0x00


	//----- nvinfo : EIATTR_KPARAM_INFO
	.align		4
.L_17:
        /*0038*/ 	.byte	0x04, 0x17
        /*003a*/ 	.short	(.L_19 - .L_18)
.L_18:
        /*003c*/ 	.word	0x00000000
        /*0040*/ 	.short	0x0003
        /*0042*/ 	.short	0x0018
        /*0044*/ 	.byte	0x00, 0xf4, 0x21, 0x00


	//----- nvinfo : EIATTR_KPARAM_INFO
	.align		4
.L_19:
        /*0048*/ 	.byte	0x04, 0x17
        /*004a*/ 	.short	(.L_21 - .L_20)
.L_20:
        /*004c*/ 	.word	0x00000000
        /*0050*/ 	.short	0x0002
        /*0052*/ 	.short	0x0010
        /*0054*/ 	.byte	0x00, 0xf4, 0x21, 0x00


	//----- nvinfo : EIATTR_KPARAM_INFO
	.align		4
.L_21:
        /*0058*/ 	.byte	0x04, 0x17
        /*005a*/ 	.short	(.L_23 - .L_22)
.L_22:
        /*005c*/ 	.word	0x00000000
        /*0060*/ 	.short	0x0001
        /*0062*/ 	.short	0x0008
        /*0064*/ 	.byte	0x00, 0xf4, 0x21, 0x00


	//----- nvinfo : EIATTR_KPARAM_INFO
	.align		4
.L_23:
        /*0068*/ 	.byte	0x04, 0x17
        /*006a*/ 	.short	(.L_25 - .L_24)
.L_24:
        /*006c*/ 	.word	0x00000000
        /*0070*/ 	.short	0x0000
        /*0072*/ 	.short	0x0000
        /*0074*/ 	.byte	0x00, 0xf4, 0x21, 0x00


	//----- nvinfo : EIATTR_SPARSE_MMA_MASK
	.align		4
.L_25:
        /*0078*/ 	.byte	0x03, 0x50
        /*007a*/ 	.short	0x0000


	//----- nvinfo : EIATTR_MAXREG_COUNT
	.align		4
        /*007c*/ 	.byte	0x03, 0x1b
        /*007e*/ 	.short	0x00ff


	//----- nvinfo : EIATTR_EXIT_INSTR_OFFSETS
	.align		4
        /*0080*/ 	.byte	0x04, 0x1c
        /*0082*/ 	.short	(.L_27 - .L_26)


	//   ....[0]....
.L_26:
        /*0084*/ 	.word	0x00000310


	//----- nvinfo : EIATTR_REQNTID
	.align		4
.L_27:
        /*0088*/ 	.byte	0x04, 0x10
        /*008a*/ 	.short	(.L_29 - .L_28)
.L_28:
        /*008c*/ 	.word	0x00000080
        /*0090*/ 	.word	0x00000001
        /*0094*/ 	.word	0x00000001


	//----- nvinfo : EIATTR_CBANK_PARAM_SIZE
	.align		4
.L_29:
        /*0098*/ 	.byte	0x03, 0x19
        /*009a*/ 	.short	0x0034


	//----- nvinfo : EIATTR_PARAM_CBANK
	.align		4
        /*009c*/ 	.byte	0x04, 0x0a
        /*009e*/ 	.short	(.L_31 - .L_30)
	.align		4
.L_30:
        /*00a0*/ 	.word	index@(.nv.constant0.triton_poi_fused__native_batch_norm_legit_no_training_37)
        /*00a4*/ 	.short	0x0210
        /*00a6*/ 	.short	0x0034


	//----- nvinfo : EIATTR_SW_WAR
	.align		4
.L_31:
        /*00a8*/ 	.byte	0x04, 0x36
        /*00aa*/ 	.short	(.L_33 - .L_32)
.L_32:
        /*00ac*/ 	.word	0x00000008
.L_33:


//--------------------- .nv.callgraph             --------------------------
	.section	.nv.callgraph,"",@"SHT_CUDA_CALLGRAPH"
	.align	4
	.sectionentsize	8
	.align		4
        /*0000*/ 	.word	0x00000000
	.align		4
        /*0004*/ 	.word	0xffffffff
	.align		4
        /*0008*/ 	.word	0x00000000
	.align		4
        /*000c*/ 	.word	0xfffffffe
	.align		4
        /*0010*/ 	.word	0x00000000
	.align		4
        /*0014*/ 	.word	0xfffffffd
	.align		4
        /*0018*/ 	.word	0x00000000
	.align		4
        /*001c*/ 	.word	0xfffffffc


//--------------------- .nv.constant4             --------------------------
	.section	.nv.constant4,"a",@progbits
	.align	8
	.align		8
.nv.constant4:
        /*0000*/ 	.dword	_$_str
	.align		8
        /*0008*/ 	.dword	_$_str_$_2


//--------------------- .text.triton_poi_fused__native_batch_norm_legit_no_training_37 --------------------------
	.section	.text.triton_poi_fused__native_batch_norm_legit_no_training_37,"ax",@progbits
	.align	128
        .global         triton_poi_fused__native_batch_norm_legit_no_training_37
        .type           triton_poi_fused__native_batch_norm_legit_no_training_37,@function
        .size           triton_poi_fused__native_batch_norm_legit_no_training_37,(.L_x_1 - triton_poi_fused__native_batch_norm_legit_no_training_37)
        .other          triton_poi_fused__native_batch_norm_legit_no_training_37,@"STO_CUDA_ENTRY STV_DEFAULT"
triton_poi_fused__native_batch_norm_legit_no_training_37:
.text.triton_poi_fused__native_batch_norm_legit_no_training_37:
[----:B------:R-:W-:Y:S01]  /*0000*/  LDC R1, c[0x0][0x28] ;  /* 0x00000a00ff017b82 */ /* 0x000fe20000000800 */
[----:B------:R-:W1:Y:S07]  /*0010*/  S2R R0, SR_TID.X ;  /* 0x0000000000007919 */ /* 0x000e6e0000002100 */
[----:B------:R-:W2:Y:S01]  /*0020*/  LDC.64 R6, c[0x0][0x220] ;  /* 0x00008800ff067b82 */ /* 0x000ea20000000a00 */
[----:B------:R-:W-:Y:S01]  /*0030*/  ULDC.64 UR4, c[0x0][0x208] ;  /* 0x0000820000047ab9 */ /* 0x000fe20000000a00 */
[----:B------:R-:W3:Y:S06]  /*0040*/  S2R R5, SR_CTAID.X ;  /* 0x0000000000057919 */ /* 0x000eec0000002500 */
[----:B------:R-:W4:Y:S08]  /*0050*/  LDC.64 R8, c[0x0][0x228] ;  /* 0x00008a00ff087b82 */ /* 0x000f300000000a00 */
[----:B------:R-:W5:Y:S01]  /*0060*/  LDC.64 R10, c[0x0][0x230] ;  /* 0x00008c00ff0a7b82 */ /* 0x000f620000000a00 */
[----:B-1----:R-:W-:-:S02]  /*0070*/  SHF.L.U32 R0, R0, 0x1, RZ ;  /* 0x0000000100007819 */ /* 0x002fc400000006ff */
[----:B---3--:R-:W-:Y:S02]  /*0080*/  SHF.R.S32.HI R3, RZ, 0x17, R5 ;  /* 0x00000017ff037819 */ /* 0x008fe40000011405 */
[----:B------:R-:W-:Y:S02]  /*0090*/  LOP3.LUT R0, R0, 0xfe, RZ, 0xc0, !PT ;  /* 0x000000fe00007812 */ /* 0x000fe400078ec0ff */
[----:B------:R-:W-:Y:S02]  /*00a0*/  SGXT R3, R3, 0x1 ;  /* 0x000000010303781a */ /* 0x000fe40000000200 */
[----:B------:R-:W-:Y:S02]  /*00b0*/  LEA R0, R5, R0, 0x8 ;  /* 0x0000000005007211 */ /* 0x000fe400078e40ff */
[----:B------:R-:W1:Y:S02]  /*00c0*/  LDC.64 R4, c[0x0][0x218] ;  /* 0x00008600ff047b82 */ /* 0x000e640000000a00 */
[----:B------:R-:W-:-:S04]  /*00d0*/  LEA.HI R3, R3, R0, RZ, 0x7 ;  /* 0x0000000003037211 */ /* 0x000fc800078f38ff */
[----:B------:R-:W-:-:S04]  /*00e0*/  SHF.R.S32.HI R3, RZ, 0x7, R3 ;  /* 0x00000007ff037819 */ /* 0x000fc80000011403 */
[----:B------:R-:W-:-:S04]  /*00f0*/  LEA.HI R2, R3, R3, RZ, 0x6 ;  /* 0x0000000303027211 */ /* 0x000fc800078f30ff */
[----:B------:R-:W-:-:S04]  /*0100*/  LOP3.LUT R2, R2, 0xffffffc0, RZ, 0xc0, !PT ;  /* 0xffffffc002027812 */ /* 0x000fc800078ec0ff */
[----:B------:R-:W-:Y:S02]  /*0110*/  IADD3 R13, R3, -R2, RZ ;  /* 0x80000002030d7210 */ /* 0x000fe40007ffe0ff */
[----:B------:R-:W3:Y:S03]  /*0120*/  LDC.64 R2, c[0x0][0x210] ;  /* 0x00008400ff027b82 */ /* 0x000ee60000000a00 */
[----:B--2---:R-:W-:-:S06]  /*0130*/  IMAD.WIDE R6, R13, 0x4, R6 ;  /* 0x000000040d067825 */ /* 0x004fcc00078e0206 */
[----:B------:R-:W2:Y:S01]  /*0140*/  LDG.E.EL R6, desc[UR4][R6.64] ;  /* 0x0000000406067981 */ /* 0x000ea2000c2e1900 */
[----:B-1----:R-:W-:-:S05]  /*0150*/  IMAD.WIDE R4, R13, 0x4, R4 ;  /* 0x000000040d047825 */ /* 0x002fca00078e0204 */
[----:B------:R1:W2:Y:S01]  /*0160*/  LDG.E.EL R12, desc[UR4][R4.64] ;  /* 0x00000004040c7981 */ /* 0x0002a2000c2e1900 */
[----:B---3--:R-:W-:Y:S01]  /*0170*/  IMAD.WIDE R2, R0, 0x4, R2 ;  /* 0x0000000400027825 */ /* 0x008fe200078e0202 */
[----:B------:R-:W-:Y:S01]  /*0180*/  HFMA2.MMA R14, -RZ, RZ, 1.625, 0 ;  /* 0x3e800000ff0e7435 */ /* 0x000fe200000001ff */
[----:B-1----:R-:W1:Y:S04]  /*0190*/  LDC.64 R4, c[0x0][0x238] ;  /* 0x00008e00ff047b82 */ /* 0x002e680000000a00 */
[----:B------:R-:W3:Y:S01]  /*01a0*/  LDG.E.64 R2, desc[UR4][R2.64] ;  /* 0x0000000402027981 */ /* 0x000ee2000c1e1b00 */
[----:B----4-:R-:W-:-:S04]  /*01b0*/  IMAD.WIDE R8, R13, 0x4, R8 ;  /* 0x000000040d087825 */ /* 0x010fc800078e0208 */
[----:B-----5:R-:W-:Y:S02]  /*01c0*/  IMAD.WIDE R10, R13, 0x4, R10 ;  /* 0x000000040d0a7825 */ /* 0x020fe400078e020a */
[----:B------:R-:W4:Y:S04]  /*01d0*/  LDG.E.EL R8, desc[UR4][R8.64] ;  /* 0x0000000408087981 */ /* 0x000f28000c2e1900 */
[----:B------:R-:W4:Y:S01]  /*01e0*/  LDG.E.EL R11, desc[UR4][R10.64] ;  /* 0x000000040a0b7981 */ /* 0x000f22000c2e1900 */
[----:B-1----:R-:W-:-:S04]  /*01f0*/  IMAD.WIDE R4, R0, 0x4, R4 ;  /* 0x0000000400047825 */ /* 0x002fc800078e0204 */
[----:B--2---:R-:W-:-:S04]  /*0200*/  FADD R6, R6, 9.9999997473787516356e-06 ;  /* 0x3727c5ac06067421 */ /* 0x004fc80000000000 */
[----:B------:R-:W1:Y:S02]  /*0210*/  MUFU.SQRT R7, R6 ;  /* 0x0000000600077308 */ /* 0x000e640000002000 */
[C---:B-1----:R-:W-:Y:S02]  /*0220*/  FSETP.GT.AND P0, PT, R7.reuse, 8.50705917302346158658e+37, PT ;  /* 0x7e8000000700780b */ /* 0x042fe40003f04000 */
[----:B------:R-:W-:-:S11]  /*0230*/  FSETP.GEU.AND P1, PT, R7, 1.175494350822287508e-38, PT ;  /* 0x008000000700780b */ /* 0x000fd60003f2e000 */
[----:B------:R-:W-:-:S04]  /*0240*/  @P0 FMUL R7, R7, 0.25 ;  /* 0x3e80000007070820 */ /* 0x000fc80000400000 */
[----:B------:R-:W-:-:S06]  /*0250*/  @!P1 FMUL R7, R7, 16777216 ;  /* 0x4b80000007079820 */ /* 0x000fcc0000400000 */
[----:B------:R-:W1:Y:S01]  /*0260*/  MUFU.RCP R7, R7 ;  /* 0x0000000700077308 */ /* 0x000e620000001000 */
[----:B------:R-:W-:Y:S01]  /*0270*/  FSEL R14, R14, 1, P0 ;  /* 0x3f8000000e0e7808 */ /* 0x000fe20000000000 */
[----:B---3--:R-:W-:-:S04]  /*0280*/  FADD R2, R2, -R12 ;  /* 0x8000000c02027221 */ /* 0x008fc80000000000 */
[----:B------:R-:W-:Y:S01]  /*0290*/  @!P1 FMUL R14, R14, 16777216 ;  /* 0x4b8000000e0e9820 */ /* 0x000fe20000400000 */
[----:B------:R-:W-:-:S03]  /*02a0*/  FADD R3, R3, -R12 ;  /* 0x8000000c03037221 */ /* 0x000fc60000000000 */
[----:B-1----:R-:W-:-:S04]  /*02b0*/  FMUL R14, R7, R14 ;  /* 0x0000000e070e7220 */ /* 0x002fc80000400000 */
[-C--:B------:R-:W-:Y:S01]  /*02c0*/  FMUL R2, R2, R14.reuse ;  /* 0x0000000e02027220 */ /* 0x080fe20000400000 */
[----:B------:R-:W-:-:S03]  /*02d0*/  FMUL R14, R3, R14 ;  /* 0x0000000e030e7220 */ /* 0x000fc60000400000 */
[C-C-:B----4-:R-:W-:Y:S01]  /*02e0*/  FFMA R2, R8.reuse, R2, R11.reuse ;  /* 0x0000000208027223 */ /* 0x150fe2000000000b */
[----:B------:R-:W-:-:S05]  /*02f0*/  FFMA R3, R8, R14, R11 ;  /* 0x0000000e08037223 */ /* 0x000fca000000000b */
[----:B------:R-:W-:Y:S01]  /*0300*/  STG.E.64 desc[UR4][R4.64], R2 ;  /* 0x0000000204007986 */ /* 0x000fe2000c101b04 */
[----:B------:R-:W-:Y:S05]  /*0310*/  EXIT ;  /* 0x000000000000794d */ /* 0x000fea0003800000 */
.L_x_0:
[----:B------:R-:W-:-:S00]  /*0320*/  BRA `(.L_x_0) ;  /* 0xfffffffc00fc7947 */ /* 0x000fc0000383ffff */
[----:B------:R-:W-:-:S00]  /*0330*/  NOP ;  /* 0x0000000000007918 */ /* 0x000fc00000000000 */
        /* <DEDUP_REMOVED lines=12> */
.L_x_1:


//--------------------- .nv.global.init           --------------------------
	.section	.nv.global.init,"aw",@progbits
.nv.global.init:
	.type		_$_str,@object
	.size		_$_str,(_$_str_$_2 - _$_str)
_$_str:
        /*0000*/ 	.byte	0x5f, 0x5f, 0x43, 0x55, 0x44, 0x41, 0x5f, 0x46, 0x54, 0x5a, 0x00
	.type		_$_str_$_2,@object
	.size		_$_str_$_2,(.L_1 - _$_str_$_2)
_$_str_$_2:
        /*000b*/ 	.byte	0x5f, 0x5f, 0x43, 0x55, 0x44, 0x41, 0x5f, 0x50, 0x52, 0x45, 0x43, 0x5f, 0x53, 0x51, 0x52, 0x54
        /*001b*/ 	.byte	0x00
.L_1:


//--------------------- .nv.constant0.triton_poi_fused__native_batch_norm_legit_no_training_37 --------------------------
	.section	.nv.constant0.triton_poi_fused__native_batch_norm_legit_no_training_37,"a",@progbits
	.sectionflags	@""
	.align	4
.nv.constant0.triton_poi_fused__native_batch_norm_legit_no_training_37:
	.zero		580
